//
// Generated by NVIDIA NVVM Compiler
//
// Compiler Build ID: CL-36424714
// Cuda compilation tools, release 13.0, V13.0.88
// Based on NVVM 20.0.0
//

.version 9.0
.target sm_100
.address_size 64

	// .globl	_Z3fooPii

.visible .entry _Z3fooPii(
	.param .u64 .ptr .align 1 _Z3fooPii_param_0,
	.param .u32 _Z3fooPii_param_1
)
{
	.reg .b32 	%r<5>;
	.reg .b64 	%rd<5>;

	ld.param.u64 	%rd1, [_Z3fooPii_param_0];
	cvta.to.global.u64 	%rd2, %rd1;
	mov.u32 	%r1, %ctaid.x;
	mov.u32 	%r2, %ntid.x;
	mov.u32 	%r3, %tid.x;
	mad.lo.s32 	%r4, %r1, %r2, %r3;
	mul.wide.s32 	%rd3, %r4, 4;
	add.s64 	%rd4, %rd2, %rd3;
	st.global.u32 	[%rd4], %r4;
	ret;

}


// ===== COMPILED SASS (sm_100) =====

	.target	sm_100

	.elftype	@"ET_EXEC"


//--------------------- .note.nv.tkinfo           --------------------------
	.section	.note.nv.tkinfo,"",@"SHT_NOTE"
	.sectionflags	@"SHF_NOTE_NV_TKINFO"
	.tkinfo
        /*0018*/ 	.word	0x00000002
        /*0030*/ 	.string	""
        /*0030*/ 	.string	"ptxas"
        /*0030*/ 	.string	"Cuda compilation tools, release 13.0, V13.0.88"
        /*0030*/ 	.string	"Build cuda_13.0.r13.0/compiler.36424714_0"
        /*0030*/ 	.string	"-arch sm_100 -m 64 "



//--------------------- .note.nv.cuinfo           --------------------------
	.section	.note.nv.cuinfo,"",@"SHT_NOTE"
	.sectionflags	@"SHF_NOTE_NV_CUINFO"
        /*0018*/ 	.short	0x0002
        /*001a*/ 	.short	0x0064
        /*001c*/ 	.short	0x0082
	.zero		2


//--------------------- .nv.info                  --------------------------
	.section	.nv.info,"",@"SHT_CUDA_INFO"
	.align	4


	//----- nvinfo : EIATTR_REGCOUNT
	.align		4
        /*0000*/ 	.byte	0x04, 0x2f
        /*0002*/ 	.short	(.L_1 - .L_0)
	.align		4
.L_0:
        /*0004*/ 	.word	index@(_Z3fooPii)
        /*0008*/ 	.word	0x00000008


	//----- nvinfo : EIATTR_FRAME_SIZE
	.align		4
.L_1:
        /*000c*/ 	.byte	0x04, 0x11
        /*000e*/ 	.short	(.L_3 - .L_2)
	.align		4
.L_2:
        /*0010*/ 	.word	index@(_Z3fooPii)
        /*0014*/ 	.word	0x00000000


	//----- nvinfo : EIATTR_MIN_STACK_SIZE
	.align		4
.L_3:
        /*0018*/ 	.byte	0x04, 0x12
        /*001a*/ 	.short	(.L_5 - .L_4)
	.align		4
.L_4:
        /*001c*/ 	.word	index@(_Z3fooPii)
        /*0020*/ 	.word	0x00000000
.L_5:


//--------------------- .nv.compat                --------------------------
	.section	.nv.compat,"",@"SHT_CUDA_COMPAT_INFO"
	.align	4
        /*0000*/ 	.byte	0x02, 0x09, 0x00, 0x00, 0x02, 0x02, 0x01, 0x00, 0x02, 0x05, 0x05, 0x00, 0x03, 0x07, 0x01, 0x01
        /*0010*/ 	.byte	0x02, 0x03, 0x00, 0x00, 0x02, 0x06, 0x01, 0x00, 0x04, 0x0b, 0x08, 0x00, 0x09, 0x00, 0x00, 0x00
        /*0020*/ 	.byte	0x00, 0x00, 0x00, 0x00


//--------------------- .nv.info._Z3fooPii        --------------------------
	.section	.nv.info._Z3fooPii,"",@"SHT_CUDA_INFO"
	.sectionflags	@""
	.align	4


	//----- nvinfo : EIATTR_CUDA_API_VERSION
	.align		4
        /*0000*/ 	.byte	0x04, 0x37
        /*0002*/ 	.short	(.L_7 - .L_6)
.L_6:
        /*0004*/ 	.word	0x00000082


	//----- nvinfo : EIATTR_KPARAM_INFO
	.align		4
.L_7:
        /*0008*/ 	.byte	0x04, 0x17
        /*000a*/ 	.short	(.L_9 - .L_8)
.L_8:
        /*000c*/ 	.word	0x00000000
        /*0010*/ 	.short	0x0001
        /*0012*/ 	.short	0x0008
        /*0014*/ 	.byte	0x00, 0xf0, 0x11, 0x00


	//----- nvinfo : EIATTR_KPARAM_INFO
	.align		4
.L_9:
        /*0018*/ 	.byte	0x04, 0x17
        /*001a*/ 	.short	(.L_11 - .L_10)
.L_10:
        /*001c*/ 	.word	0x00000000
        /*0020*/ 	.short	0x0000
        /*0022*/ 	.short	0x0000
        /*0024*/ 	.byte	0x00, 0xf5, 0x21, 0x00


	//----- nvinfo : EIATTR_SPARSE_MMA_MASK
	.align		4
.L_11:
        /*0028*/ 	.byte	0x03, 0x50
        /*002a*/ 	.short	0x0000


	//----- nvinfo : EIATTR_MAXREG_COUNT
	.align		4
        /*002c*/ 	.byte	0x03, 0x1b
        /*002e*/ 	.short	0x00ff


	//----- nvinfo : EIATTR_MERCURY_ISA_VERSION
	.align		4
        /*0030*/ 	.byte	0x03, 0x5f
        /*0032*/ 	.short	0x0101


	//----- nvinfo : EIATTR_VRC_CTA_INIT_COUNT
	.align		4
        /*0034*/ 	.byte	0x02, 0x4a
	.zero		1
	.zero		1


	//----- nvinfo : EIATTR_EXIT_INSTR_OFFSETS
	.align		4
        /*0038*/ 	.byte	0x04, 0x1c
        /*003a*/ 	.short	(.L_13 - .L_12)


	//   ....[0]....
.L_12:
        /*003c*/ 	.word	0x00000090


	//----- nvinfo : EIATTR_CBANK_PARAM_SIZE
	.align		4
.L_13:
        /*0040*/ 	.byte	0x03, 0x19
        /*0042*/ 	.short	0x000c


	//----- nvinfo : EIATTR_PARAM_CBANK
	.align		4
        /*0044*/ 	.byte	0x04, 0x0a
        /*0046*/ 	.short	(.L_15 - .L_14)
	.align		4
.L_14:
        /*0048*/ 	.word	index@(.nv.constant0._Z3fooPii)
        /*004c*/ 	.short	0x0380
        /*004e*/ 	.short	0x000c


	//----- nvinfo : EIATTR_SW_WAR
	.align		4
.L_15:
        /*0050*/ 	.byte	0x04, 0x36
        /*0052*/ 	.short	(.L_17 - .L_16)
.L_16:
        /*0054*/ 	.word	0x00000008
.L_17:


//--------------------- .nv.callgraph             --------------------------
	.section	.nv.callgraph,"",@"SHT_CUDA_CALLGRAPH"
	.align	4
	.sectionentsize	8
	.align		4
        /*0000*/ 	.word	0x00000000
	.align		4
        /*0004*/ 	.word	0xffffffff
	.align		4
        /*0008*/ 	.word	0x00000000
	.align		4
        /*000c*/ 	.word	0xfffffffe
	.align		4
        /*0010*/ 	.word	0x00000000
	.align		4
        /*0014*/ 	.word	0xfffffffd
	.align		4
        /*0018*/ 	.word	0x00000000
	.align		4
        /*001c*/ 	.word	0xfffffffc


//--------------------- .text._Z3fooPii           --------------------------
	.section	.text._Z3fooPii,"ax",@progbits
	.align	128
        .global         _Z3fooPii
        .type           _Z3fooPii,@function
        .size           _Z3fooPii,(.L_x_1 - _Z3fooPii)
        .other          _Z3fooPii,@"STO_CUDA_ENTRY STV_DEFAULT"
_Z3fooPii:
.text._Z3fooPii:
[----:B------:R-:W-:Y:S01]  /*0000*/  LDC R1, c[0x0][0x37c] ;  /* 0x0000df00ff017b82 */ /* 0x000fe20000000800 */
[----:B------:R-:W0:Y:S07]  /*0010*/  S2R R0, SR_TID.X ;  /* 0x0000000000007919 */ /* 0x000e2e0000002100 */
[----:B------:R-:W0:Y:S01]  /*0020*/  S2UR UR6, SR_CTAID.X ;  /* 0x00000000000679c3 */ /* 0x000e220000002500 */
[----:B------:R-:W1:Y:S07]  /*0030*/  LDCU.64 UR4, c[0x0][0x358] ;  /* 0x00006b00ff0477ac */ /* 0x000e6e0008000a00 */
[----:B------:R-:W0:Y:S08]  /*0040*/  LDC R5, c[0x0][0x360] ;  /* 0x0000d800ff057b82 */ /* 0x000e300000000800 */
[----:B------:R-:W2:Y:S01]  /*0050*/  LDC.64 R2, c[0x0][0x380] ;  /* 0x0000e000ff027b82 */ /* 0x000ea20000000a00 */
[----:B0-----:R-:W-:-:S04]  /*0060*/  IMAD R5, R5, UR6, R0 ;  /* 0x0000000605057c24 */ /* 0x001fc8000f8e0200 */
[----:B--2---:R-:W-:-:S05]  /*0070*/  IMAD.WIDE R2, R5, 0x4, R2 ;  /* 0x0000000405027825 */ /* 0x004fca00078e0202 */
[----:B-1----:R-:W-:Y:S01]  /*0080*/  STG.E desc[UR4][R2.64], R5 ;  /* 0x0000000502007986 */ /* 0x002fe2000c101904 */
[----:B------:R-:W-:Y:S05]  /*0090*/  EXIT ;  /* 0x000000000000794d */ /* 0x000fea0003800000 */
.L_x_0:
[----:B------:R-:W-:-:S00]  /*00a0*/  BRA `(.L_x_0) ;  /* 0xfffffffc00fc7947 */ /* 0x000fc0000383ffff */
[----:B------:R-:W-:-:S00]  /*00b0*/  NOP ;  /* 0x0000000000007918 */ /* 0x000fc00000000000 */
        /* <DEDUP_REMOVED lines=12> */
.L_x_1:


//--------------------- .nv.shared.reserved.0     --------------------------
	.section	.nv.shared.reserved.0,"aw",@nobits
	.weak		__nv_reservedSMEM_offset_0_alias
	.size		__nv_reservedSMEM_offset_0_alias, 0, 64
	.other		__nv_reservedSMEM_offset_0_alias,@"STO_CUDA_RESERVED_SHARED STV_DEFAULT"
__nv_reservedSMEM_offset_0_alias:
	.zero		0
	.zero		64


//--------------------- .nv.constant0._Z3fooPii   --------------------------
	.section	.nv.constant0._Z3fooPii,"a",@progbits
	.sectionflags	@""
	.align	4
.nv.constant0._Z3fooPii:
	.zero		908


//--------------------- SYMBOLS --------------------------

	.type		.nv.reservedSmem.offset0,@object
	.size		.nv.reservedSmem.offset0,0x4
